	.headerflags	@"EF_CUDA_TEXMODE_UNIFIED EF_CUDA_64BIT_ADDRESS EF_CUDA_ACCELERATORS EF_CUDA_SM90 EF_CUDA_VIRTUAL_SM(EF_CUDA_SM90)"
	.elftype	@"ET_EXEC"


//--------------------- .nv.info                  --------------------------
	.section	.nv.info,"",@"SHT_CUDA_INFO"
	.align	4


	//----- nvinfo : EIATTR_REGCOUNT
	.align		4
        /*0000*/ 	.byte	0x04, 0x2f
        /*0002*/ 	.short	(.L_1 - .L_0)
	.align		4
.L_0:
        /*0004*/ 	.word	index@(triton_poi_fused_add_convolution_mul_relu_6)
        /*0008*/ 	.word	0x0000002b


	//----- nvinfo : EIATTR_MIN_STACK_SIZE
	.align		4
.L_1:
        /*000c*/ 	.byte	0x04, 0x12
        /*000e*/ 	.short	(.L_3 - .L_2)
	.align		4
.L_2:
        /*0010*/ 	.word	index@(triton_poi_fused_add_convolution_mul_relu_6)
        /*0014*/ 	.word	0x00000000


	//----- nvinfo : EIATTR_FRAME_SIZE
	.align		4
.L_3:
        /*0018*/ 	.byte	0x04, 0x11
        /*001a*/ 	.short	(.L_5 - .L_4)
	.align		4
.L_4:
        /*001c*/ 	.word	index@(triton_poi_fused_add_convolution_mul_relu_6)
        /*0020*/ 	.word	0x00000000


	//----- nvinfo : EIATTR_MIN_STACK_SIZE
	.align		4
.L_5:
        /*0024*/ 	.byte	0x04, 0x12
        /*0026*/ 	.short	(.L_7 - .L_6)
	.align		4
.L_6:
        /*0028*/ 	.word	index@(triton_poi_fused_add_convolution_mul_relu_6)
        /*002c*/ 	.word	0x00000000
.L_7:


//--------------------- .nv.info.triton_poi_fused_add_convolution_mul_relu_6 --------------------------
	.section	.nv.info.triton_poi_fused_add_convolution_mul_relu_6,"",@"SHT_CUDA_INFO"
	.sectionflags	@""
	.align	4


	//----- nvinfo : EIATTR_CUDA_API_VERSION
	.align		4
        /*0000*/ 	.byte	0x04, 0x37
        /*0002*/ 	.short	(.L_9 - .L_8)
.L_8:
        /*0004*/ 	.word	0x0000007c


	//----- nvinfo : EIATTR_KPARAM_INFO
	.align		4
.L_9:
        /*0008*/ 	.byte	0x04, 0x17
        /*000a*/ 	.short	(.L_11 - .L_10)
.L_10:
        /*000c*/ 	.word	0x00000000
        /*0010*/ 	.short	0x0005
        /*0012*/ 	.short	0x0024
        /*0014*/ 	.byte	0x00, 0xf0, 0x11, 0x00


	//----- nvinfo : EIATTR_KPARAM_INFO
	.align		4
.L_11:
        /*0018*/ 	.byte	0x04, 0x17
        /*001a*/ 	.short	(.L_13 - .L_12)
.L_12:
        /*001c*/ 	.word	0x00000000
        /*0020*/ 	.short	0x0004
        /*0022*/ 	.short	0x0020
        /*0024*/ 	.byte	0x00, 0xf0, 0x11, 0x00


	//----- nvinfo : EIATTR_KPARAM_INFO
	.align		4
.L_13:
        /*0028*/ 	.byte	0x04, 0x17
        /*002a*/ 	.short	(.L_15 - .L_14)
.L_14:
        /*002c*/ 	.word	0x00000000
        /*0030*/ 	.short	0x0003
        /*0032*/ 	.short	0x0018
        /*0034*/ 	.byte	0x00, 0xf4, 0x21, 0x00


	//----- nvinfo : EIATTR_KPARAM_INFO
	.align		4
.L_15:
        /*0038*/ 	.byte	0x04, 0x17
        /*003a*/ 	.short	(.L_17 - .L_16)
.L_16:
        /*003c*/ 	.word	0x00000000
        /*0040*/ 	.short	0x0002
        /*0042*/ 	.short	0x0010
        /*0044*/ 	.byte	0x00, 0xf4, 0x21, 0x00


	//----- nvinfo : EIATTR_KPARAM_INFO
	.align		4
.L_17:
        /*0048*/ 	.byte	0x04, 0x17
        /*004a*/ 	.short	(.L_19 - .L_18)
.L_18:
        /*004c*/ 	.word	0x00000000
        /*0050*/ 	.short	0x0001
        /*0052*/ 	.short	0x0008
        /*0054*/ 	.byte	0x00, 0xf4, 0x21, 0x00


	//----- nvinfo : EIATTR_KPARAM_INFO
	.align		4
.L_19:
        /*0058*/ 	.byte	0x04, 0x17
        /*005a*/ 	.short	(.L_21 - .L_20)
.L_20:
        /*005c*/ 	.word	0x00000000
        /*0060*/ 	.short	0x0000
        /*0062*/ 	.short	0x0000
        /*0064*/ 	.byte	0x00, 0xf4, 0x21, 0x00


	//----- nvinfo : EIATTR_SPARSE_MMA_MASK
	.align		4
.L_21:
        /*0068*/ 	.byte	0x03, 0x50
        /*006a*/ 	.short	0x0000


	//----- nvinfo : EIATTR_MAXREG_COUNT
	.align		4
        /*006c*/ 	.byte	0x03, 0x1b
        /*006e*/ 	.short	0x00ff


	//----- nvinfo : EIATTR_EXIT_INSTR_OFFSETS
	.align		4
        /*0070*/ 	.byte	0x04, 0x1c
        /*0072*/ 	.short	(.L_23 - .L_22)


	//   ....[0]....
.L_22:
        /*0074*/ 	.word	0x00000d10


	//   ....[1]....
        /*0078*/ 	.word	0x00000d60


	//----- nvinfo : EIATTR_REQNTID
	.align		4
.L_23:
        /*007c*/ 	.byte	0x04, 0x10
        /*007e*/ 	.short	(.L_25 - .L_24)
.L_24:
        /*0080*/ 	.word	0x00000100
        /*0084*/ 	.word	0x00000001
        /*0088*/ 	.word	0x00000001


	//----- nvinfo : EIATTR_CBANK_PARAM_SIZE
	.align		4
.L_25:
        /*008c*/ 	.byte	0x03, 0x19
        /*008e*/ 	.short	0x0028


	//----- nvinfo : EIATTR_PARAM_CBANK
	.align		4
        /*0090*/ 	.byte	0x04, 0x0a
        /*0092*/ 	.short	(.L_27 - .L_26)
	.align		4
.L_26:
        /*0094*/ 	.word	index@(.nv.constant0.triton_poi_fused_add_convolution_mul_relu_6)
        /*0098*/ 	.short	0x0210
        /*009a*/ 	.short	0x0028


	//----- nvinfo : EIATTR_SW_WAR
	.align		4
.L_27:
        /*009c*/ 	.byte	0x04, 0x36
        /*009e*/ 	.short	(.L_29 - .L_28)
.L_28:
        /*00a0*/ 	.word	0x00000008
.L_29:


//--------------------- .nv.callgraph             --------------------------
	.section	.nv.callgraph,"",@"SHT_CUDA_CALLGRAPH"
	.align	4
	.sectionentsize	8
	.align		4
        /*0000*/ 	.word	0x00000000
	.align		4
        /*0004*/ 	.word	0xffffffff
	.align		4
        /*0008*/ 	.word	0x00000000
	.align		4
        /*000c*/ 	.word	0xfffffffe
	.align		4
        /*0010*/ 	.word	0x00000000
	.align		4
        /*0014*/ 	.word	0xfffffffd
	.align		4
        /*0018*/ 	.word	0x00000000
	.align		4
        /*001c*/ 	.word	0xfffffffc


//--------------------- .text.triton_poi_fused_add_convolution_mul_relu_6 --------------------------
	.section	.text.triton_poi_fused_add_convolution_mul_relu_6,"ax",@progbits
	.sectionflags	@"SHF_BARRIERS=1"
	.align	128
        .global         triton_poi_fused_add_convolution_mul_relu_6
        .type           triton_poi_fused_add_convolution_mul_relu_6,@function
        .size           triton_poi_fused_add_convolution_mul_relu_6,(.L_x_1 - triton_poi_fused_add_convolution_mul_relu_6)
        .other          triton_poi_fused_add_convolution_mul_relu_6,@"STO_CUDA_ENTRY STV_DEFAULT"
triton_poi_fused_add_convolution_mul_relu_6:
.text.triton_poi_fused_add_convolution_mul_relu_6:
[----:B------:R-:W0:Y:S01]  /*0000*/  LDC R1, c[0x0][0x28] ;  /* 0x00000a00ff017b82 */ /* 0x000e220000000800 */
[----:B------:R-:W1:Y:S07]  /*0010*/  S2R R2, SR_TID.X ;  /* 0x0000000000027919 */ /* 0x000e6e0000002100 */
[----:B------:R-:W2:Y:S01]  /*0020*/  LDC.64 R24, c[0x0][0x210] ;  /* 0x00008400ff187b82 */ /* 0x000ea20000000a00 */
[----:B------:R-:W-:Y:S02]  /*0030*/  CS2R R4, SRZ ;  /* 0x0000000000047805 */ /* 0x000fe4000001ff00 */
[----:B------:R-:W-:Y:S01]  /*0040*/  CS2R R6, SRZ ;  /* 0x0000000000067805 */ /* 0x000fe2000001ff00 */
[----:B------:R-:W3:Y:S01]  /*0050*/  S2R R0, SR_CTAID.X ;  /* 0x0000000000007919 */ /* 0x000ee20000002500 */
[----:B------:R-:W-:Y:S01]  /*0060*/  ULDC.64 UR6, c[0x0][0x208] ;  /* 0x0000820000067ab9 */ /* 0x000fe20000000a00 */
[----:B------:R-:W4:Y:S02]  /*0070*/  S2R R29, SR_CTAID.Y ;  /* 0x00000000001d7919 */ /* 0x000f240000002600 */
[----:B------:R-:W5:Y:S01]  /*0080*/  LDC.64 R20, c[0x0][0x218] ;  /* 0x00008600ff147b82 */ /* 0x000f620000000a00 */
[----:B------:R-:W-:-:S02]  /*0090*/  CS2R R12, SRZ ;  /* 0x00000000000c7805 */ /* 0x000fc4000001ff00 */
[----:B------:R-:W-:Y:S02]  /*00a0*/  CS2R R14, SRZ ;  /* 0x00000000000e7805 */ /* 0x000fe4000001ff00 */
[----:B------:R-:W-:Y:S02]  /*00b0*/  CS2R R16, SRZ ;  /* 0x0000000000107805 */ /* 0x000fe4000001ff00 */
[----:B------:R-:W-:Y:S01]  /*00c0*/  CS2R R8, SRZ ;  /* 0x0000000000087805 */ /* 0x000fe2000001ff00 */
[----:B------:R-:W5:Y:S01]  /*00d0*/  LDC.64 R38, c[0x0][0x220] ;  /* 0x00008800ff267b82 */ /* 0x000f620000000a00 */
[----:B-1----:R-:W-:Y:S01]  /*00e0*/  IMAD.SHL.U32 R3, R2, 0x4, RZ ;  /* 0x0000000402037824 */ /* 0x002fe200078e00ff */
[----:B------:R-:W-:Y:S01]  /*00f0*/  SHF.R.U32.HI R2, RZ, 0x4, R2 ;  /* 0x00000004ff027819 */ /* 0x000fe20000011602 */
[----:B---3--:R-:W-:-:S03]  /*0100*/  IMAD.SHL.U32 R0, R0, 0x40, RZ ;  /* 0x0000004000007824 */ /* 0x008fc600078e00ff */
[----:B------:R-:W-:Y:S01]  /*0110*/  SGXT.U32 R2, R2, 0x4 ;  /* 0x000000040202781a */ /* 0x000fe20000000000 */
[----:B----4-:R-:W-:Y:S01]  /*0120*/  IMAD.SHL.U32 R28, R29, 0x40, RZ ;  /* 0x000000401d1c7824 */ /* 0x010fe200078e00ff */
[----:B------:R-:W-:-:S04]  /*0130*/  LOP3.LUT R37, R0, 0x3c, R3, 0xf8, !PT ;  /* 0x0000003c00257812 */ /* 0x000fc800078ef803 */
[----:B------:R-:W-:Y:S02]  /*0140*/  LOP3.LUT R10, R28, 0x10, R2, 0xfe, !PT ;  /* 0x000000101c0a7812 */ /* 0x000fe400078efe02 */
[----:B------:R-:W-:Y:S02]  /*0150*/  ISETP.GE.AND P0, PT, R37, 0x440, PT ;  /* 0x000004402500780c */ /* 0x000fe40003f06270 */
[----:B------:R-:W-:Y:S01]  /*0160*/  LOP3.LUT R18, R28, 0x30, R2, 0xfe, !PT ;  /* 0x000000301c127812 */ /* 0x000fe200078efe02 */
[----:B------:R-:W-:Y:S01]  /*0170*/  IMAD R35, R10, 0x440, R37 ;  /* 0x000004400a237824 */ /* 0x000fe200078e0225 */
[----:B------:R-:W-:Y:S02]  /*0180*/  LOP3.LUT R34, R28, 0x20, R2, 0xfe, !PT ;  /* 0x000000201c227812 */ /* 0x000fe400078efe02 */
[----:B------:R-:W-:Y:S01]  /*0190*/  CS2R R10, SRZ ;  /* 0x00000000000a7805 */ /* 0x000fe2000001ff00 */
[----:B--2---:R-:W-:Y:S01]  /*01a0*/  IMAD.WIDE R22, R35, 0x4, R24 ;  /* 0x0000000423167825 */ /* 0x004fe200078e0218 */
[----:B------:R-:W-:-:S03]  /*01b0*/  LOP3.LUT R30, R28, R2, RZ, 0xfc, !PT ;  /* 0x000000021c1e7212 */ /* 0x000fc600078efcff */
[--C-:B------:R-:W-:Y:S02]  /*01c0*/  IMAD R33, R18, 0x440, R37.reuse ;  /* 0x0000044012217824 */ /* 0x100fe400078e0225 */
[----:B------:R-:W-:Y:S01]  /*01d0*/  IMAD R34, R34, 0x440, R37 ;  /* 0x0000044022227824 */ /* 0x000fe200078e0225 */
[----:B------:R1:W2:Y:S01]  /*01e0*/  @!P0 LDG.E.EL.128 R4, desc[UR6][R22.64] ;  /* 0x0000000616048981 */ /* 0x0002a2000c2e1d00 */
[----:B------:R-:W-:Y:S01]  /*01f0*/  CS2R R18, SRZ ;  /* 0x0000000000127805 */ /* 0x000fe2000001ff00 */
[----:B-----5:R-:W-:-:S04]  /*0200*/  IMAD.WIDE R20, R37, 0x4, R20 ;  /* 0x0000000425147825 */ /* 0x020fc800078e0214 */
[--C-:B------:R-:W-:Y:S01]  /*0210*/  IMAD.WIDE R26, R34, 0x4, R24.reuse ;  /* 0x00000004221a7825 */ /* 0x100fe200078e0218 */
[----:B------:R3:W2:Y:S03]  /*0220*/  @!P0 LDG.E.EL.128 R16, desc[UR6][R20.64] ;  /* 0x0000000614108981 */ /* 0x0006a6000c2e1d00 */
[----:B-1----:R-:W-:Y:S01]  /*0230*/  IMAD.WIDE R22, R33, 0x4, R24 ;  /* 0x0000000421167825 */ /* 0x002fe200078e0218 */
[----:B------:R1:W4:Y:S03]  /*0240*/  @!P0 LDG.E.EL.128 R8, desc[UR6][R26.64] ;  /* 0x000000061a088981 */ /* 0x000326000c2e1d00 */
[----:B------:R-:W-:Y:S01]  /*0250*/  IMAD R37, R30, 0x440, R37 ;  /* 0x000004401e257824 */ /* 0x000fe200078e0225 */
[----:B------:R5:W4:Y:S01]  /*0260*/  @!P0 LDG.E.EL.128 R12, desc[UR6][R22.64] ;  /* 0x00000006160c8981 */ /* 0x000b22000c2e1d00 */
[----:B---3--:R-:W-:-:S02]  /*0270*/  CS2R R20, SRZ ;  /* 0x0000000000147805 */ /* 0x008fc4000001ff00 */
[----:B-1----:R-:W-:Y:S01]  /*0280*/  IMAD.WIDE R26, R37, 0x4, R24 ;  /* 0x00000004251a7825 */ /* 0x002fe200078e0218 */
[----:B-----5:R-:W-:-:S06]  /*0290*/  CS2R R22, SRZ ;  /* 0x0000000000167805 */ /* 0x020fcc000001ff00 */
[----:B------:R1:W3:Y:S01]  /*02a0*/  @!P0 LDG.E.EL.128 R20, desc[UR6][R26.64] ;  /* 0x000000061a148981 */ /* 0x0002e2000c2e1d00 */
[----:B------:R-:W-:Y:S02]  /*02b0*/  CS2R R24, SRZ ;  /* 0x0000000000187805 */ /* 0x000fe4000001ff00 */
[----:B-1----:R-:W-:Y:S01]  /*02c0*/  CS2R R26, SRZ ;  /* 0x00000000001a7805 */ /* 0x002fe2000001ff00 */
[----:B--2---:R-:W-:Y:S01]  /*02d0*/  FADD R30, R19, R7 ;  /* 0x00000007131e7221 */ /* 0x004fe20000000000 */
[----:B------:R-:W-:Y:S01]  /*02e0*/  FADD R36, R18, R6 ;  /* 0x0000000612247221 */ /* 0x000fe20000000000 */
[----:B0-----:R-:W-:-:S04]  /*02f0*/  IMAD.WIDE R6, R37, 0x4, R38 ;  /* 0x0000000425067825 */ /* 0x001fc800078e0226 */
[C---:B----4-:R-:W-:Y:S01]  /*0300*/  FADD R31, R19.reuse, R11 ;  /* 0x0000000b131f7221 */ /* 0x050fe20000000000 */
[----:B------:R0:W2:Y:S01]  /*0310*/  @!P0 LDG.E.EL.128 R24, desc[UR6][R6.64] ;  /* 0x0000000606188981 */ /* 0x0000a2000c2e1d00 */
[C---:B------:R-:W-:Y:S01]  /*0320*/  FADD R32, R19.reuse, R15 ;  /* 0x0000000f13207221 */ /* 0x040fe20000000000 */
[----:B0-----:R-:W-:Y:S01]  /*0330*/  CS2R R6, SRZ ;  /* 0x0000000000067805 */ /* 0x001fe2000001ff00 */
[----:B---3--:R-:W-:Y:S01]  /*0340*/  FADD R15, R19, R23 ;  /* 0x00000017130f7221 */ /* 0x008fe20000000000 */
[C---:B------:R-:W-:Y:S01]  /*0350*/  FADD R19, R18.reuse, R10 ;  /* 0x0000000a12137221 */ /* 0x040fe20000000000 */
[C---:B------:R-:W-:Y:S01]  /*0360*/  FADD R10, R18.reuse, R22 ;  /* 0x00000016120a7221 */ /* 0x040fe20000000000 */
[----:B------:R-:W-:Y:S01]  /*0370*/  FADD R23, R18, R14 ;  /* 0x0000000e12177221 */ /* 0x000fe20000000000 */
[C---:B------:R-:W-:Y:S01]  /*0380*/  FADD R22, R16.reuse, R12 ;  /* 0x0000000c10167221 */ /* 0x040fe20000000000 */
[C---:B------:R-:W-:Y:S01]  /*0390*/  FADD R14, R16.reuse, R4 ;  /* 0x00000004100e7221 */ /* 0x040fe20000000000 */
[C---:B------:R-:W-:Y:S01]  /*03a0*/  FADD R18, R16.reuse, R8 ;  /* 0x0000000810127221 */ /* 0x040fe20000000000 */
[----:B------:R-:W-:Y:S01]  /*03b0*/  FADD R11, R16, R20 ;  /* 0x00000014100b7221 */ /* 0x000fe20000000000 */
[C---:B------:R-:W-:Y:S01]  /*03c0*/  FADD R12, R17.reuse, R5 ;  /* 0x00000005110c7221 */ /* 0x040fe20000000000 */
[----:B------:R-:W-:Y:S01]  /*03d0*/  FADD R16, R17, R9 ;  /* 0x0000000911107221 */ /* 0x000fe20000000000 */
[----:B------:R-:W-:Y:S01]  /*03e0*/  CS2R R4, SRZ ;  /* 0x0000000000047805 */ /* 0x000fe2000001ff00 */
[----:B------:R-:W-:-:S05]  /*03f0*/  IMAD.WIDE R8, R35, 0x4, R38 ;  /* 0x0000000423087825 */ /* 0x000fca00078e0226 */
[----:B------:R0:W3:Y:S01]  /*0400*/  @!P0 LDG.E.EL.128 R4, desc[UR6][R8.64] ;  /* 0x0000000608048981 */ /* 0x0000e2000c2e1d00 */
[C---:B------:R-:W-:Y:S01]  /*0410*/  FADD R20, R17.reuse, R13 ;  /* 0x0000000d11147221 */ /* 0x040fe20000000000 */
[----:B------:R-:W-:Y:S02]  /*0420*/  FADD R21, R17, R21 ;  /* 0x0000001511157221 */ /* 0x000fe40000000000 */
[----:B------:R-:W1:Y:S01]  /*0430*/  S2R R17, SR_TID.X ;  /* 0x0000000000117919 */ /* 0x000e620000002100 */
[----:B------:R-:W4:Y:S01]  /*0440*/  S2UR UR5, SR_CgaCtaId ;  /* 0x00000000000579c3 */ /* 0x000f220000008800 */
[----:B------:R-:W-:Y:S01]  /*0450*/  UMOV UR4, 0x400 ;  /* 0x0000040000047882 */ /* 0x000fe20000000000 */
[----:B------:R-:W-:Y:S01]  /*0460*/  IMAD.WIDE R34, R34, 0x4, R38 ;  /* 0x0000000422227825 */ /* 0x000fe200078e0226 */
[----:B0-----:R-:W-:Y:S01]  /*0470*/  CS2R R8, SRZ ;  /* 0x0000000000087805 */ /* 0x001fe2000001ff00 */
[----:B----4-:R-:W-:Y:S02]  /*0480*/  UPRMT UR4, UR5, 0x654, UR4 ;  /* 0x0000065405047896 */ /* 0x010fe40008000004 */
[----:B-1----:R-:W-:Y:S01]  /*0490*/  IMAD.SHL.U32 R13, R17, 0x100, RZ ;  /* 0x00000100110d7824 */ /* 0x002fe200078e00ff */
[----:B------:R-:W-:-:S04]  /*04a0*/  SHF.R.U32.HI R40, RZ, 0x4, R17 ;  /* 0x00000004ff287819 */ /* 0x000fc80000011611 */
[----:B------:R-:W-:Y:S02]  /*04b0*/  LOP3.LUT R13, R13, 0xf00, RZ, 0xc0, !PT ;  /* 0x00000f000d0d7812 */ /* 0x000fe400078ec0ff */
[----:B------:R-:W-:Y:S01]  /*04c0*/  SGXT.U32 R40, R40, 0x4 ;  /* 0x000000042828781a */ /* 0x000fe20000000000 */
[----:B------:R-:W-:Y:S01]  /*04d0*/  IMAD.WIDE R38, R33, 0x4, R38 ;  /* 0x0000000421267825 */ /* 0x000fe200078e0226 */
[----:B--2---:R-:W-:-:S03]  /*04e0*/  FSETP.GEU.AND P1, PT, R15, -R27, PT ;  /* 0x8000001b0f00720b */ /* 0x004fc60003f2e000 */
[----:B------:R-:W-:Y:S01]  /*04f0*/  FADD R27, R15, R27 ;  /* 0x0000001b0f1b7221 */ /* 0x000fe20000000000 */
[C---:B------:R-:W-:Y:S01]  /*0500*/  FSETP.GEU.AND P5, PT, R11.reuse, -R24, PT ;  /* 0x800000180b00720b */ /* 0x040fe20003fae000 */
[----:B------:R-:W-:Y:S01]  /*0510*/  FADD R24, R11, R24 ;  /* 0x000000180b187221 */ /* 0x000fe20000000000 */
[C---:B------:R-:W-:Y:S01]  /*0520*/  FSETP.GEU.AND P3, PT, R10.reuse, -R26, PT ;  /* 0x8000001a0a00720b */ /* 0x040fe20003f6e000 */
[----:B------:R-:W-:Y:S01]  /*0530*/  FADD R26, R10, R26 ;  /* 0x0000001a0a1a7221 */ /* 0x000fe20000000000 */
[----:B------:R-:W-:Y:S02]  /*0540*/  LOP3.LUT R15, R13, 0x40, RZ, 0xfc, !PT ;  /* 0x000000400d0f7812 */ /* 0x000fe400078efcff */
[----:B------:R-:W-:Y:S02]  /*0550*/  CS2R R10, SRZ ;  /* 0x00000000000a7805 */ /* 0x000fe4000001ff00 */
[C---:B------:R-:W-:Y:S01]  /*0560*/  FSETP.GEU.AND P4, PT, R21.reuse, -R25, PT ;  /* 0x800000191500720b */ /* 0x040fe20003f8e000 */
[----:B------:R-:W-:Y:S01]  /*0570*/  FADD R21, R21, R25 ;  /* 0x0000001915157221 */ /* 0x000fe20000000000 */
[----:B------:R-:W-:-:S02]  /*0580*/  LEA.HI R15, R15, UR4, RZ, 0x1e ;  /* 0x000000040f0f7c11 */ /* 0x000fc4000f8ff0ff */
[----:B------:R0:W2:Y:S01]  /*0590*/  @!P0 LDG.E.EL.128 R8, desc[UR6][R34.64] ;  /* 0x0000000622088981 */ /* 0x0000a2000c2e1d00 */
[C---:B------:R-:W-:Y:S02]  /*05a0*/  LEA.HI R25, R13.reuse, UR4, RZ, 0x1e ;  /* 0x000000040d197c11 */ /* 0x040fe4000f8ff0ff */
[----:B0-----:R-:W-:Y:S02]  /*05b0*/  FSEL R34, R24, RZ, P5 ;  /* 0x000000ff18227208 */ /* 0x001fe40002800000 */
[C---:B---3--:R-:W-:Y:S01]  /*05c0*/  FSETP.GEU.AND P2, PT, R14.reuse, -R4, PT ;  /* 0x800000040e00720b */ /* 0x048fe20003f4e000 */
[----:B------:R-:W-:Y:S01]  /*05d0*/  FADD R4, R14, R4 ;  /* 0x000000040e047221 */ /* 0x000fe20000000000 */
[----:B------:R-:W-:-:S05]  /*05e0*/  LOP3.LUT R14, R13, R40, RZ, 0xfc, !PT ;  /* 0x000000280d0e7212 */ /* 0x000fca00078efcff */
[C---:B------:R-:W-:Y:S01]  /*05f0*/  IMAD R24, R14.reuse, 0x4, R15 ;  /* 0x000000040e187824 */ /* 0x040fe200078e020f */
[----:B------:R-:W-:Y:S02]  /*0600*/  FSEL R15, R21, RZ, P4 ;  /* 0x000000ff150f7208 */ /* 0x000fe40002000000 */
[C---:B------:R-:W-:Y:S02]  /*0610*/  LOP3.LUT R21, R13.reuse, 0x80, RZ, 0xfc, !PT ;  /* 0x000000800d157812 */ /* 0x040fe400078efcff */
[----:B------:R-:W-:Y:S01]  /*0620*/  LOP3.LUT R13, R13, 0xc0, RZ, 0xfc, !PT ;  /* 0x000000c00d0d7812 */ /* 0x000fe200078efcff */
[----:B------:R-:W-:Y:S01]  /*0630*/  IMAD R25, R14, 0x4, R25 ;  /* 0x000000040e197824 */ /* 0x000fe200078e0219 */
[----:B------:R-:W-:Y:S02]  /*0640*/  LEA.HI R21, R21, UR4, RZ, 0x1e ;  /* 0x0000000415157c11 */ /* 0x000fe4000f8ff0ff */
[----:B------:R-:W-:Y:S02]  /*0650*/  LEA.HI R13, R13, UR4, RZ, 0x1e ;  /* 0x000000040d0d7c11 */ /* 0x000fe4000f8ff0ff */
[----:B------:R0:W-:Y:S01]  /*0660*/  STS [R25], R34 ;  /* 0x0000002219007388 */ /* 0x0001e20000000800 */
[----:B------:R-:W-:Y:S01]  /*0670*/  FSETP.GEU.AND P4, PT, R12, -R5, PT ;  /* 0x800000050c00720b */ /* 0x000fe20003f8e000 */
[----:B------:R-:W-:-:S02]  /*0680*/  IMAD R21, R14, 0x4, R21 ;  /* 0x000000040e157824 */ /* 0x000fc400078e0215 */
[----:B------:R-:W-:Y:S01]  /*0690*/  FADD R5, R12, R5 ;  /* 0x000000050c057221 */ /* 0x000fe20000000000 */
[----:B------:R1:W-:Y:S01]  /*06a0*/  STS [R24+0x100], R15 ;  /* 0x0001000f18007388 */ /* 0x0003e20000000800 */
[----:B0-----:R-:W-:Y:S01]  /*06b0*/  FSEL R34, R26, RZ, P3 ;  /* 0x000000ff1a227208 */ /* 0x001fe20001800000 */
[----:B------:R-:W-:Y:S01]  /*06c0*/  IMAD R26, R14, 0x4, R13 ;  /* 0x000000040e1a7824 */ /* 0x000fe200078e020d */
[----:B------:R-:W-:Y:S02]  /*06d0*/  CS2R R12, SRZ ;  /* 0x00000000000c7805 */ /* 0x000fe4000001ff00 */
[----:B-1----:R-:W-:-:S06]  /*06e0*/  CS2R R14, SRZ ;  /* 0x00000000000e7805 */ /* 0x002fcc000001ff00 */
[----:B------:R-:W3:Y:S01]  /*06f0*/  @!P0 LDG.E.EL.128 R12, desc[UR6][R38.64] ;  /* 0x00000006260c8981 */ /* 0x000ee2000c2e1d00 */
[C---:B------:R-:W-:Y:S01]  /*0700*/  FSETP.GEU.AND P3, PT, R36.reuse, -R6, PT ;  /* 0x800000062400720b */ /* 0x040fe20003f6e000 */
[----:B------:R-:W-:Y:S01]  /*0710*/  FADD R6, R36, R6 ;  /* 0x0000000624067221 */ /* 0x000fe20000000000 */
[----:B------:R-:W-:Y:S02]  /*0720*/  FSEL R4, R4, RZ, P2 ;  /* 0x000000ff04047208 */ /* 0x000fe40001000000 */
[----:B------:R-:W-:Y:S02]  /*0730*/  FSEL R27, R27, RZ, P1 ;  /* 0x000000ff1b1b7208 */ /* 0x000fe40000800000 */
[----:B------:R-:W-:Y:S02]  /*0740*/  FSEL R6, R6, RZ, P3 ;  /* 0x000000ff06067208 */ /* 0x000fe40001800000 */
[----:B------:R-:W-:Y:S02]  /*0750*/  FSEL R5, R5, RZ, P4 ;  /* 0x000000ff05057208 */ /* 0x000fe40002000000 */
[C---:B------:R-:W-:Y:S01]  /*0760*/  FSETP.GEU.AND P4, PT, R30.reuse, -R7, PT ;  /* 0x800000071e00720b */ /* 0x040fe20003f8e000 */
[----:B------:R-:W-:Y:S01]  /*0770*/  FADD R7, R30, R7 ;  /* 0x000000071e077221 */ /* 0x000fe20000000000 */
[----:B------:R-:W-:Y:S04]  /*0780*/  STS [R21+0x200], R34 ;  /* 0x0002002215007388 */ /* 0x000fe80000000800 */
[----:B------:R-:W-:Y:S01]  /*0790*/  STS [R26+0x300], R27 ;  /* 0x0003001b1a007388 */ /* 0x000fe20000000800 */
[----:B------:R-:W-:-:S03]  /*07a0*/  FSEL R7, R7, RZ, P4 ;  /* 0x000000ff07077208 */ /* 0x000fc60002000000 */
[----:B------:R0:W-:Y:S04]  /*07b0*/  STS [R25+0x40], R4 ;  /* 0x0000400419007388 */ /* 0x0001e80000000800 */
[----:B------:R1:W-:Y:S04]  /*07c0*/  STS [R24+0x140], R5 ;  /* 0x0001400518007388 */ /* 0x0003e80000000800 */
[----:B------:R4:W-:Y:S04]  /*07d0*/  STS [R21+0x240], R6 ;  /* 0x0002400615007388 */ /* 0x0009e80000000800 */
[----:B------:R5:W-:Y:S01]  /*07e0*/  STS [R26+0x340], R7 ;  /* 0x000340071a007388 */ /* 0x000be20000000800 */
[----:B------:R-:W-:-:S02]  /*07f0*/  LOP3.LUT R3, R28, 0x3c, R3, 0xf8, !PT ;  /* 0x0000003c1c037812 */ /* 0x000fc400078ef803 */
[C---:B--2---:R-:W-:Y:S01]  /*0800*/  FSETP.GEU.AND P2, PT, R16.reuse, -R9, PT ;  /* 0x800000091000720b */ /* 0x044fe20003f4e000 */
[----:B------:R-:W-:Y:S01]  /*0810*/  FADD R9, R16, R9 ;  /* 0x0000000910097221 */ /* 0x000fe20000000000 */
[C---:B------:R-:W-:Y:S01]  /*0820*/  FSETP.GEU.AND P3, PT, R18.reuse, -R8, PT ;  /* 0x800000081200720b */ /* 0x040fe20003f6e000 */
[----:B------:R-:W-:Y:S01]  /*0830*/  FADD R8, R18, R8 ;  /* 0x0000000812087221 */ /* 0x000fe20000000000 */
[----:B------:R-:W-:Y:S01]  /*0840*/  IMAD.SHL.U32 R16, R17, 0x4, RZ ;  /* 0x0000000411107824 */ /* 0x000fe200078e00ff */
[C---:B------:R-:W-:Y:S01]  /*0850*/  FSETP.GEU.AND P1, PT, R19.reuse, -R10, PT ;  /* 0x8000000a1300720b */ /* 0x040fe20003f2e000 */
[----:B------:R-:W-:Y:S01]  /*0860*/  FADD R10, R19, R10 ;  /* 0x0000000a130a7221 */ /* 0x000fe20000000000 */
[C---:B------:R-:W-:Y:S01]  /*0870*/  FSETP.GEU.AND P0, PT, R31.reuse, -R11, PT ;  /* 0x8000000b1f00720b */ /* 0x040fe20003f0e000 */
[----:B------:R-:W-:Y:S01]  /*0880*/  FADD R11, R31, R11 ;  /* 0x0000000b1f0b7221 */ /* 0x000fe20000000000 */
[----:B------:R-:W-:Y:S02]  /*0890*/  FSEL R8, R8, RZ, P3 ;  /* 0x000000ff08087208 */ /* 0x000fe40001800000 */
[----:B------:R-:W-:-:S02]  /*08a0*/  LOP3.LUT R16, R16, 0x3fc, RZ, 0xc0, !PT ;  /* 0x000003fc10107812 */ /* 0x000fc400078ec0ff */
[----:B------:R-:W-:Y:S02]  /*08b0*/  FSEL R9, R9, RZ, P2 ;  /* 0x000000ff09097208 */ /* 0x000fe40001000000 */
[----:B------:R-:W-:Y:S02]  /*08c0*/  FSEL R10, R10, RZ, P1 ;  /* 0x000000ff0a0a7208 */ /* 0x000fe40000800000 */
[----:B------:R-:W-:Y:S02]  /*08d0*/  FSEL R11, R11, RZ, P0 ;  /* 0x000000ff0b0b7208 */ /* 0x000fe40000000000 */
[----:B0-----:R-:W-:Y:S01]  /*08e0*/  LOP3.LUT R4, R16, 0x400, RZ, 0xfc, !PT ;  /* 0x0000040010047812 */ /* 0x001fe200078efcff */
[----:B------:R0:W-:Y:S03]  /*08f0*/  STS [R25+0x80], R8 ;  /* 0x0000800819007388 */ /* 0x0001e60000000800 */
[----:B-1----:R-:W-:Y:S01]  /*0900*/  SHF.R.U32.HI R5, RZ, 0x2, R4 ;  /* 0x00000002ff057819 */ /* 0x002fe20000011604 */
[----:B------:R1:W-:Y:S01]  /*0910*/  STS [R24+0x180], R9 ;  /* 0x0001800918007388 */ /* 0x0003e20000000800 */
[----:B------:R-:W-:-:S03]  /*0920*/  LOP3.LUT R4, R17, 0xf0, RZ, 0xc0, !PT ;  /* 0x000000f011047812 */ /* 0x000fc600078ec0ff */
[----:B------:R-:W-:Y:S04]  /*0930*/  STS [R21+0x280], R10 ;  /* 0x0002800a15007388 */ /* 0x000fe80000000800 */
[----:B------:R-:W-:Y:S01]  /*0940*/  STS [R26+0x380], R11 ;  /* 0x0003800b1a007388 */ /* 0x000fe20000000800 */
[----:B----4-:R-:W-:Y:S02]  /*0950*/  LOP3.LUT R6, R16, 0x800, RZ, 0xfc, !PT ;  /* 0x0000080010067812 */ /* 0x010fe400078efcff */
[C---:B---3--:R-:W-:Y:S01]  /*0960*/  FSETP.GEU.AND P3, PT, R22.reuse, -R12, PT ;  /* 0x8000000c1600720b */ /* 0x048fe20003f6e000 */
[----:B------:R-:W-:Y:S01]  /*0970*/  FADD R12, R22, R12 ;  /* 0x0000000c160c7221 */ /* 0x000fe20000000000 */
[C---:B------:R-:W-:Y:S01]  /*0980*/  FSETP.GEU.AND P2, PT, R20.reuse, -R13, PT ;  /* 0x8000000d1400720b */ /* 0x040fe20003f4e000 */
[----:B------:R-:W-:Y:S01]  /*0990*/  FADD R13, R20, R13 ;  /* 0x0000000d140d7221 */ /* 0x000fe20000000000 */
[C---:B------:R-:W-:Y:S01]  /*09a0*/  FSETP.GEU.AND P1, PT, R23.reuse, -R14, PT ;  /* 0x8000000e1700720b */ /* 0x040fe20003f2e000 */
[----:B------:R-:W-:Y:S01]  /*09b0*/  FADD R14, R23, R14 ;  /* 0x0000000e170e7221 */ /* 0x000fe20000000000 */
[C---:B------:R-:W-:Y:S01]  /*09c0*/  FSETP.GEU.AND P0, PT, R32.reuse, -R15, PT ;  /* 0x8000000f2000720b */ /* 0x040fe20003f0e000 */
[----:B------:R-:W-:Y:S01]  /*09d0*/  FADD R15, R32, R15 ;  /* 0x0000000f200f7221 */ /* 0x000fe20000000000 */
[----:B------:R-:W-:-:S02]  /*09e0*/  FSEL R12, R12, RZ, P3 ;  /* 0x000000ff0c0c7208 */ /* 0x000fc40001800000 */
[----:B------:R-:W-:Y:S02]  /*09f0*/  FSEL R13, R13, RZ, P2 ;  /* 0x000000ff0d0d7208 */ /* 0x000fe40001000000 */
[----:B------:R-:W-:Y:S02]  /*0a00*/  FSEL R14, R14, RZ, P1 ;  /* 0x000000ff0e0e7208 */ /* 0x000fe40000800000 */
[----:B------:R-:W-:Y:S01]  /*0a10*/  FSEL R17, R15, RZ, P0 ;  /* 0x000000ff0f117208 */ /* 0x000fe20000000000 */
[----:B------:R2:W-:Y:S04]  /*0a20*/  STS [R25+0xc0], R12 ;  /* 0x0000c00c19007388 */ /* 0x0005e80000000800 */
[----:B------:R-:W-:Y:S04]  /*0a30*/  STS [R24+0x1c0], R13 ;  /* 0x0001c00d18007388 */ /* 0x000fe80000000800 */
[----:B------:R-:W-:Y:S04]  /*0a40*/  STS [R21+0x2c0], R14 ;  /* 0x0002c00e15007388 */ /* 0x000fe80000000800 */
[----:B------:R3:W-:Y:S01]  /*0a50*/  STS [R26+0x3c0], R17 ;  /* 0x0003c0111a007388 */ /* 0x0007e20000000800 */
[----:B-----5:R-:W-:-:S02]  /*0a60*/  SHF.R.U32.HI R7, RZ, 0x2, R6 ;  /* 0x00000002ff077819 */ /* 0x020fc40000011606 */
[----:B------:R-:W-:Y:S02]  /*0a70*/  LOP3.LUT R6, R5, 0x1f0, RZ, 0xc0, !PT ;  /* 0x000001f005067812 */ /* 0x000fe400078ec0ff */
[----:B0-----:R-:W-:Y:S01]  /*0a80*/  LOP3.LUT R8, R7, 0x2f0, RZ, 0xc0, !PT ;  /* 0x000002f007087812 */ /* 0x001fe200078ec0ff */
[----:B------:R-:W-:Y:S02]  /*0a90*/  VIADD R5, R4, UR4 ;  /* 0x0000000404057c36 */ /* 0x000fe40008000000 */
[----:B------:R-:W-:Y:S02]  /*0aa0*/  VIADD R7, R6, UR4 ;  /* 0x0000000406077c36 */ /* 0x000fe40008000000 */
[----:B-1----:R-:W-:Y:S02]  /*0ab0*/  VIADD R9, R8, UR4 ;  /* 0x0000000408097c36 */ /* 0x002fe40008000000 */
[C---:B------:R-:W-:Y:S02]  /*0ac0*/  IMAD R5, R16.reuse, 0x4, R5 ;  /* 0x0000000410057824 */ /* 0x040fe400078e0205 */
[C---:B------:R-:W-:Y:S01]  /*0ad0*/  IMAD R8, R16.reuse, 0x4, R7 ;  /* 0x0000000410087824 */ /* 0x040fe200078e0207 */
[----:B------:R-:W-:Y:S01]  /*0ae0*/  BAR.SYNC.DEFER_BLOCKING 0x0 ;  /* 0x0000000000007b1d */ /* 0x000fe20000010000 */
[----:B--2---:R-:W-:Y:S01]  /*0af0*/  IMAD R12, R16, 0x4, R9 ;  /* 0x00000004100c7824 */ /* 0x004fe200078e0209 */
[----:B------:R-:W-:-:S04]  /*0b00*/  SHF.R.S32.HI R18, RZ, 0x19, R29 ;  /* 0x00000019ff127819 */ /* 0x000fc8000001141d */
[----:B------:R-:W-:-:S04]  /*0b10*/  SGXT R18, R18, 0x1 ;  /* 0x000000011212781a */ /* 0x000fc80000000200 */
[----:B---3--:R-:W-:Y:S02]  /*0b20*/  LEA.HI R17, R18, R3, RZ, 0xc ;  /* 0x0000000312117211 */ /* 0x008fe400078f60ff */
[----:B------:R-:W0:Y:S01]  /*0b30*/  LDC.64 R18, c[0x0][0x228] ;  /* 0x00008a00ff127b82 */ /* 0x000e220000000a00 */
[----:B------:R-:W1:Y:S04]  /*0b40*/  LDS.128 R4, [R5] ;  /* 0x0000000005047984 */ /* 0x000e680000000c00 */
[----:B------:R-:W2:Y:S04]  /*0b50*/  LDS.128 R8, [R8+0x1000] ;  /* 0x0010000008087984 */ /* 0x000ea80000000c00 */
[----:B------:R-:W3:Y:S01]  /*0b60*/  LDS.128 R12, [R12+0x2000] ;  /* 0x002000000c0c7984 */ /* 0x000ee20000000c00 */
[----:B------:R-:W-:-:S02]  /*0b70*/  LOP3.LUT R20, R17, 0xfffff000, RZ, 0xc0, !PT ;  /* 0xfffff00011147812 */ /* 0x000fc400078ec0ff */
[----:B------:R-:W-:-:S03]  /*0b80*/  LOP3.LUT R22, R0, 0x10, R2, 0xfe, !PT ;  /* 0x0000001000167812 */ /* 0x000fc600078efe02 */
[----:B------:R-:W-:Y:S01]  /*0b90*/  IMAD.IADD R26, R3, 0x1, -R20 ;  /* 0x00000001031a7824 */ /* 0x000fe200078e0a14 */
[----:B------:R-:W-:Y:S02]  /*0ba0*/  SHF.R.S32.HI R3, RZ, 0xc, R17 ;  /* 0x0000000cff037819 */ /* 0x000fe40000011411 */
[----:B------:R-:W-:Y:S02]  /*0bb0*/  LOP3.LUT R20, R0, R2, RZ, 0xfc, !PT ;  /* 0x0000000200147212 */ /* 0x000fe400078efcff */
[----:B------:R-:W-:Y:S01]  /*0bc0*/  LOP3.LUT R24, R0, 0x20, R2, 0xfe, !PT ;  /* 0x0000002000187812 */ /* 0x000fe200078efe02 */
[----:B------:R-:W-:Y:S01]  /*0bd0*/  IMAD R3, R3, 0x440000, R26 ;  /* 0x0044000003037824 */ /* 0x000fe200078e021a */
[----:B------:R-:W-:Y:S02]  /*0be0*/  LOP3.LUT R0, R0, 0x30, R2, 0xfe, !PT ;  /* 0x0000003000007812 */ /* 0x000fe400078efe02 */
[----:B------:R-:W-:Y:S02]  /*0bf0*/  ISETP.GE.AND P1, PT, R20, 0x440, PT ;  /* 0x000004401400780c */ /* 0x000fe40003f26270 */
[----:B------:R-:W-:-:S02]  /*0c00*/  LOP3.LUT R17, R16, 0xc00, RZ, 0xfc, !PT ;  /* 0x00000c0010117812 */ /* 0x000fc400078efcff */
[----:B------:R-:W-:Y:S02]  /*0c10*/  ISETP.GE.AND P2, PT, R22, 0x440, PT ;  /* 0x000004401600780c */ /* 0x000fe40003f46270 */
[----:B------:R-:W-:Y:S01]  /*0c20*/  ISETP.GE.AND P3, PT, R24, 0x440, PT ;  /* 0x000004401800780c */ /* 0x000fe20003f66270 */
[--C-:B------:R-:W-:Y:S01]  /*0c30*/  IMAD R21, R20, 0x1000, R3.reuse ;  /* 0x0000100014157824 */ /* 0x100fe200078e0203 */
[----:B------:R-:W-:Y:S01]  /*0c40*/  ISETP.GE.AND P0, PT, R0, 0x440, PT ;  /* 0x000004400000780c */ /* 0x000fe20003f06270 */
[----:B------:R-:W-:Y:S01]  /*0c50*/  IMAD R23, R22, 0x1000, R3 ;  /* 0x0000100016177824 */ /* 0x000fe200078e0203 */
[----:B------:R-:W-:Y:S01]  /*0c60*/  SHF.R.U32.HI R17, RZ, 0x2, R17 ;  /* 0x00000002ff117819 */ /* 0x000fe20000011611 */
[----:B------:R-:W-:Y:S02]  /*0c70*/  IMAD R25, R24, 0x1000, R3 ;  /* 0x0000100018197824 */ /* 0x000fe400078e0203 */
[----:B0-----:R-:W-:Y:S01]  /*0c80*/  IMAD.WIDE R20, R21, 0x4, R18 ;  /* 0x0000000415147825 */ /* 0x001fe200078e0212 */
[----:B------:R-:W-:-:S03]  /*0c90*/  LOP3.LUT R17, R17, 0x3f0, RZ, 0xc0, !PT ;  /* 0x000003f011117812 */ /* 0x000fc600078ec0ff */
[--C-:B------:R-:W-:Y:S01]  /*0ca0*/  IMAD.WIDE R22, R23, 0x4, R18.reuse ;  /* 0x0000000417167825 */ /* 0x100fe200078e0212 */
[----:B-1----:R0:W-:Y:S03]  /*0cb0*/  @!P1 STG.E.128 desc[UR6][R20.64], R4 ;  /* 0x0000000414009986 */ /* 0x0021e6000c101d06 */
[----:B------:R-:W-:Y:S01]  /*0cc0*/  IMAD.WIDE R24, R25, 0x4, R18 ;  /* 0x0000000419187825 */ /* 0x000fe200078e0212 */
[----:B--2---:R0:W-:Y:S03]  /*0cd0*/  @!P2 STG.E.128 desc[UR6][R22.64], R8 ;  /* 0x000000081600a986 */ /* 0x0041e6000c101d06 */
[----:B------:R-:W-:Y:S01]  /*0ce0*/  VIADD R17, R17, UR4 ;  /* 0x0000000411117c36 */ /* 0x000fe20008000000 */
[----:B---3--:R0:W-:Y:S03]  /*0cf0*/  @!P3 STG.E.128 desc[UR6][R24.64], R12 ;  /* 0x0000000c1800b986 */ /* 0x0081e6000c101d06 */
[----:B------:R-:W-:Y:S01]  /*0d00*/  IMAD R17, R16, 0x4, R17 ;  /* 0x0000000410117824 */ /* 0x000fe200078e0211 */
[----:B0-----:R-:W-:Y:S06]  /*0d10*/  @P0 EXIT ;  /* 0x000000000000094d */ /* 0x001fec0003800000 */
[----:B0-----:R-:W0:Y:S01]  /*0d20*/  LDS.128 R4, [R17+0x3000] ;  /* 0x0030000011047984 */ /* 0x001e220000000c00 */
[----:B------:R-:W-:-:S04]  /*0d30*/  IMAD R3, R0, 0x1000, R3 ;  /* 0x0000100000037824 */ /* 0x000fc800078e0203 */
[----:B------:R-:W-:-:S05]  /*0d40*/  IMAD.WIDE R18, R3, 0x4, R18 ;  /* 0x0000000403127825 */ /* 0x000fca00078e0212 */
[----:B0-----:R-:W-:Y:S01]  /*0d50*/  STG.E.128 desc[UR6][R18.64], R4 ;  /* 0x0000000412007986 */ /* 0x001fe2000c101d06 */
[----:B------:R-:W-:Y:S05]  /*0d60*/  EXIT ;  /* 0x000000000000794d */ /* 0x000fea0003800000 */
.L_x_0:
[----:B------:R-:W-:-:S00]  /*0d70*/  BRA `(.L_x_0) ;  /* 0xfffffffc00fc7947 */ /* 0x000fc0000383ffff */
[----:B------:R-:W-:-:S00]  /*0d80*/  NOP ;  /* 0x0000000000007918 */ /* 0x000fc00000000000 */
[----:B------:R-:W-:-:S00]  /*0d90*/  NOP ;  /* 0x0000000000007918 */ /* 0x000fc00000000000 */
[----:B------:R-:W-:-:S00]  /*0da0*/  NOP ;  /* 0x0000000000007918 */ /* 0x000fc00000000000 */
[----:B------:R-:W-:-:S00]  /*0db0*/  NOP ;  /* 0x0000000000007918 */ /* 0x000fc00000000000 */
[----:B------:R-:W-:-:S00]  /*0dc0*/  NOP ;  /* 0x0000000000007918 */ /* 0x000fc00000000000 */
[----:B------:R-:W-:-:S00]  /*0dd0*/  NOP ;  /* 0x0000000000007918 */ /* 0x000fc00000000000 */
[----:B------:R-:W-:-:S00]  /*0de0*/  NOP ;  /* 0x0000000000007918 */ /* 0x000fc00000000000 */
[----:B------:R-:W-:-:S00]  /*0df0*/  NOP ;  /* 0x0000000000007918 */ /* 0x000fc00000000000 */
.L_x_1:


//--------------------- .nv.shared.triton_poi_fused_add_convolution_mul_relu_6 --------------------------
	.section	.nv.shared.triton_poi_fused_add_convolution_mul_relu_6,"aw",@nobits
	.sectionflags	@""
	.align	16
	.zero		1024


//--------------------- .nv.constant0.triton_poi_fused_add_convolution_mul_relu_6 --------------------------
	.section	.nv.constant0.triton_poi_fused_add_convolution_mul_relu_6,"a",@progbits
	.sectionflags	@""
	.align	4
.nv.constant0.triton_poi_fused_add_convolution_mul_relu_6:
	.zero		568
